//
// Generated by NVIDIA NVVM Compiler
//
// Compiler Build ID: CL-36424714
// Cuda compilation tools, release 13.0, V13.0.88
// Based on NVVM 20.0.0
//

.version 9.0
.target sm_100
.address_size 64

	// .globl	_Z8scalMultPKfS0_Pfi
// _ZZ8scalMultPKfS0_PfiE3ash has been demoted

.visible .entry _Z8scalMultPKfS0_Pfi(
	.param .u64 .ptr .align 1 _Z8scalMultPKfS0_Pfi_param_0,
	.param .u64 .ptr .align 1 _Z8scalMultPKfS0_Pfi_param_1,
	.param .u64 .ptr .align 1 _Z8scalMultPKfS0_Pfi_param_2,
	.param .u32 _Z8scalMultPKfS0_Pfi_param_3
)
{
	.reg .pred 	%p<10>;
	.reg .b32 	%r<47>;
	.reg .b32 	%f<86>;
	.reg .b64 	%rd<10>;
	// demoted variable
	.shared .align 4 .b8 _ZZ8scalMultPKfS0_PfiE3ash[64];
	ld.param.u64 	%rd2, [_Z8scalMultPKfS0_Pfi_param_0];
	ld.param.u64 	%rd3, [_Z8scalMultPKfS0_Pfi_param_1];
	ld.param.u64 	%rd1, [_Z8scalMultPKfS0_Pfi_param_2];
	cvta.to.global.u64 	%rd4, %rd3;
	cvta.to.global.u64 	%rd5, %rd2;
	mov.u32 	%r22, %ctaid.x;
	mov.u32 	%r1, %ntid.x;
	mov.u32 	%r23, %tid.x;
	mad.lo.s32 	%r24, %r22, %r1, %r23;
	mul.wide.u32 	%rd6, %r24, 4;
	add.s64 	%rd7, %rd5, %rd6;
	ld.global.f32 	%f14, [%rd7];
	add.s64 	%rd8, %rd4, %rd6;
	ld.global.f32 	%f15, [%rd8];
	mul.f32 	%f16, %f14, %f15;
	shl.b32 	%r25, %r23, 2;
	mov.u32 	%r26, _ZZ8scalMultPKfS0_PfiE3ash;
	add.s32 	%r27, %r26, %r25;
	st.shared.f32 	[%r27], %f16;
	setp.ne.s32 	%p1, %r23, 0;
	@%p1 bra 	$L__BB0_14;
	and.b32  	%r2, %r1, 15;
	setp.lt.u32 	%p2, %r1, 16;
	mov.f32 	%f85, 0f00000000;
	mov.b32 	%r43, 0;
	@%p2 bra 	$L__BB0_4;
	and.b32  	%r43, %r1, 2032;
	add.s32 	%r40, %r26, 32;
	and.b32  	%r31, %r1, -16;
	neg.s32 	%r41, %r31;
	mov.f32 	%f85, 0f00000000;
$L__BB0_3:
	.pragma "nounroll";
	ld.shared.f32 	%f20, [%r40+-32];
	add.f32 	%f21, %f85, %f20;
	ld.shared.f32 	%f22, [%r40+-28];
	add.f32 	%f23, %f21, %f22;
	ld.shared.f32 	%f24, [%r40+-24];
	add.f32 	%f25, %f23, %f24;
	ld.shared.f32 	%f26, [%r40+-20];
	add.f32 	%f27, %f25, %f26;
	ld.shared.f32 	%f28, [%r40+-16];
	add.f32 	%f29, %f27, %f28;
	ld.shared.f32 	%f30, [%r40+-12];
	add.f32 	%f31, %f29, %f30;
	ld.shared.f32 	%f32, [%r40+-8];
	add.f32 	%f33, %f31, %f32;
	ld.shared.f32 	%f34, [%r40+-4];
	add.f32 	%f35, %f33, %f34;
	ld.shared.f32 	%f36, [%r40];
	add.f32 	%f37, %f35, %f36;
	ld.shared.f32 	%f38, [%r40+4];
	add.f32 	%f39, %f37, %f38;
	ld.shared.f32 	%f40, [%r40+8];
	add.f32 	%f41, %f39, %f40;
	ld.shared.f32 	%f42, [%r40+12];
	add.f32 	%f43, %f41, %f42;
	ld.shared.f32 	%f44, [%r40+16];
	add.f32 	%f45, %f43, %f44;
	ld.shared.f32 	%f46, [%r40+20];
	add.f32 	%f47, %f45, %f46;
	ld.shared.f32 	%f48, [%r40+24];
	add.f32 	%f49, %f47, %f48;
	ld.shared.f32 	%f50, [%r40+28];
	add.f32 	%f85, %f49, %f50;
	add.s32 	%r41, %r41, 16;
	add.s32 	%r40, %r40, 64;
	setp.ne.s32 	%p3, %r41, 0;
	@%p3 bra 	$L__BB0_3;
$L__BB0_4:
	setp.eq.s32 	%p4, %r2, 0;
	@%p4 bra 	$L__BB0_13;
	and.b32  	%r10, %r1, 7;
	setp.lt.u32 	%p5, %r2, 8;
	@%p5 bra 	$L__BB0_7;
	shl.b32 	%r32, %r43, 2;
	add.s32 	%r34, %r26, %r32;
	ld.shared.f32 	%f52, [%r34];
	add.f32 	%f53, %f85, %f52;
	ld.shared.f32 	%f54, [%r34+4];
	add.f32 	%f55, %f53, %f54;
	ld.shared.f32 	%f56, [%r34+8];
	add.f32 	%f57, %f55, %f56;
	ld.shared.f32 	%f58, [%r34+12];
	add.f32 	%f59, %f57, %f58;
	ld.shared.f32 	%f60, [%r34+16];
	add.f32 	%f61, %f59, %f60;
	ld.shared.f32 	%f62, [%r34+20];
	add.f32 	%f63, %f61, %f62;
	ld.shared.f32 	%f64, [%r34+24];
	add.f32 	%f65, %f63, %f64;
	ld.shared.f32 	%f66, [%r34+28];
	add.f32 	%f85, %f65, %f66;
	add.s32 	%r43, %r43, 8;
$L__BB0_7:
	setp.eq.s32 	%p6, %r10, 0;
	@%p6 bra 	$L__BB0_13;
	and.b32  	%r13, %r1, 3;
	setp.lt.u32 	%p7, %r10, 4;
	@%p7 bra 	$L__BB0_10;
	shl.b32 	%r35, %r43, 2;
	add.s32 	%r37, %r26, %r35;
	ld.shared.f32 	%f68, [%r37];
	add.f32 	%f69, %f85, %f68;
	ld.shared.f32 	%f70, [%r37+4];
	add.f32 	%f71, %f69, %f70;
	ld.shared.f32 	%f72, [%r37+8];
	add.f32 	%f73, %f71, %f72;
	ld.shared.f32 	%f74, [%r37+12];
	add.f32 	%f85, %f73, %f74;
	add.s32 	%r43, %r43, 4;
$L__BB0_10:
	setp.eq.s32 	%p8, %r13, 0;
	@%p8 bra 	$L__BB0_13;
	shl.b32 	%r38, %r43, 2;
	add.s32 	%r46, %r26, %r38;
	neg.s32 	%r45, %r13;
$L__BB0_12:
	.pragma "nounroll";
	ld.shared.f32 	%f75, [%r46];
	add.f32 	%f85, %f85, %f75;
	add.s32 	%r46, %r46, 4;
	add.s32 	%r45, %r45, 1;
	setp.ne.s32 	%p9, %r45, 0;
	@%p9 bra 	$L__BB0_12;
$L__BB0_13:
	cvta.to.global.u64 	%rd9, %rd1;
	atom.global.add.f32 	%f76, [%rd9], %f85;
$L__BB0_14:
	ret;

}


// ===== COMPILED SASS (sm_100) =====

	.target	sm_100

	.elftype	@"ET_EXEC"


//--------------------- .note.nv.tkinfo           --------------------------
	.section	.note.nv.tkinfo,"",@"SHT_NOTE"
	.sectionflags	@"SHF_NOTE_NV_TKINFO"
	.tkinfo
        /*0018*/ 	.word	0x00000002
        /*0030*/ 	.string	""
        /*0030*/ 	.string	"ptxas"
        /*0030*/ 	.string	"Cuda compilation tools, release 13.0, V13.0.88"
        /*0030*/ 	.string	"Build cuda_13.0.r13.0/compiler.36424714_0"
        /*0030*/ 	.string	"-arch sm_100 -m 64 "



//--------------------- .note.nv.cuinfo           --------------------------
	.section	.note.nv.cuinfo,"",@"SHT_NOTE"
	.sectionflags	@"SHF_NOTE_NV_CUINFO"
        /*0018*/ 	.short	0x0002
        /*001a*/ 	.short	0x0064
        /*001c*/ 	.short	0x0082
	.zero		2


//--------------------- .nv.info                  --------------------------
	.section	.nv.info,"",@"SHT_CUDA_INFO"
	.align	4


	//----- nvinfo : EIATTR_REGCOUNT
	.align		4
        /*0000*/ 	.byte	0x04, 0x2f
        /*0002*/ 	.short	(.L_1 - .L_0)
	.align		4
.L_0:
        /*0004*/ 	.word	index@(_Z8scalMultPKfS0_Pfi)
        /*0008*/ 	.word	0x00000017


	//----- nvinfo : EIATTR_FRAME_SIZE
	.align		4
.L_1:
        /*000c*/ 	.byte	0x04, 0x11
        /*000e*/ 	.short	(.L_3 - .L_2)
	.align		4
.L_2:
        /*0010*/ 	.word	index@(_Z8scalMultPKfS0_Pfi)
        /*0014*/ 	.word	0x00000000


	//----- nvinfo : EIATTR_MIN_STACK_SIZE
	.align		4
.L_3:
        /*0018*/ 	.byte	0x04, 0x12
        /*001a*/ 	.short	(.L_5 - .L_4)
	.align		4
.L_4:
        /*001c*/ 	.word	index@(_Z8scalMultPKfS0_Pfi)
        /*0020*/ 	.word	0x00000000
.L_5:


//--------------------- .nv.compat                --------------------------
	.section	.nv.compat,"",@"SHT_CUDA_COMPAT_INFO"
	.align	4
        /*0000*/ 	.byte	0x02, 0x09, 0x00, 0x00, 0x02, 0x02, 0x01, 0x00, 0x02, 0x05, 0x05, 0x00, 0x03, 0x07, 0x01, 0x01
        /*0010*/ 	.byte	0x02, 0x03, 0x00, 0x00, 0x02, 0x06, 0x01, 0x00, 0x04, 0x0b, 0x08, 0x00, 0x09, 0x00, 0x00, 0x00
        /*0020*/ 	.byte	0x00, 0x00, 0x00, 0x00


//--------------------- .nv.info._Z8scalMultPKfS0_Pfi --------------------------
	.section	.nv.info._Z8scalMultPKfS0_Pfi,"",@"SHT_CUDA_INFO"
	.sectionflags	@""
	.align	4


	//----- nvinfo : EIATTR_CUDA_API_VERSION
	.align		4
        /*0000*/ 	.byte	0x04, 0x37
        /*0002*/ 	.short	(.L_7 - .L_6)
.L_6:
        /*0004*/ 	.word	0x00000082


	//----- nvinfo : EIATTR_KPARAM_INFO
	.align		4
.L_7:
        /*0008*/ 	.byte	0x04, 0x17
        /*000a*/ 	.short	(.L_9 - .L_8)
.L_8:
        /*000c*/ 	.word	0x00000000
        /*0010*/ 	.short	0x0003
        /*0012*/ 	.short	0x0018
        /*0014*/ 	.byte	0x00, 0xf0, 0x11, 0x00


	//----- nvinfo : EIATTR_KPARAM_INFO
	.align		4
.L_9:
        /*0018*/ 	.byte	0x04, 0x17
        /*001a*/ 	.short	(.L_11 - .L_10)
.L_10:
        /*001c*/ 	.word	0x00000000
        /*0020*/ 	.short	0x0002
        /*0022*/ 	.short	0x0010
        /*0024*/ 	.byte	0x00, 0xf5, 0x21, 0x00


	//----- nvinfo : EIATTR_KPARAM_INFO
	.align		4
.L_11:
        /*0028*/ 	.byte	0x04, 0x17
        /*002a*/ 	.short	(.L_13 - .L_12)
.L_12:
        /*002c*/ 	.word	0x00000000
        /*0030*/ 	.short	0x0001
        /*0032*/ 	.short	0x0008
        /*0034*/ 	.byte	0x00, 0xf5, 0x21, 0x00


	//----- nvinfo : EIATTR_KPARAM_INFO
	.align		4
.L_13:
        /*0038*/ 	.byte	0x04, 0x17
        /*003a*/ 	.short	(.L_15 - .L_14)
.L_14:
        /*003c*/ 	.word	0x00000000
        /*0040*/ 	.short	0x0000
        /*0042*/ 	.short	0x0000
        /*0044*/ 	.byte	0x00, 0xf5, 0x21, 0x00


	//----- nvinfo : EIATTR_SPARSE_MMA_MASK
	.align		4
.L_15:
        /*0048*/ 	.byte	0x03, 0x50
        /*004a*/ 	.short	0x0000


	//----- nvinfo : EIATTR_MAXREG_COUNT
	.align		4
        /*004c*/ 	.byte	0x03, 0x1b
        /*004e*/ 	.short	0x00ff


	//----- nvinfo : EIATTR_MERCURY_ISA_VERSION
	.align		4
        /*0050*/ 	.byte	0x03, 0x5f
        /*0052*/ 	.short	0x0101


	//----- nvinfo : EIATTR_VRC_CTA_INIT_COUNT
	.align		4
        /*0054*/ 	.byte	0x02, 0x4a
	.zero		1
	.zero		1


	//----- nvinfo : EIATTR_EXIT_INSTR_OFFSETS
	.align		4
        /*0058*/ 	.byte	0x04, 0x1c
        /*005a*/ 	.short	(.L_17 - .L_16)


	//   ....[0]....
.L_16:
        /*005c*/ 	.word	0x00000130


	//   ....[1]....
        /*0060*/ 	.word	0x000005f0


	//----- nvinfo : EIATTR_CBANK_PARAM_SIZE
	.align		4
.L_17:
        /*0064*/ 	.byte	0x03, 0x19
        /*0066*/ 	.short	0x001c


	//----- nvinfo : EIATTR_PARAM_CBANK
	.align		4
        /*0068*/ 	.byte	0x04, 0x0a
        /*006a*/ 	.short	(.L_19 - .L_18)
	.align		4
.L_18:
        /*006c*/ 	.word	index@(.nv.constant0._Z8scalMultPKfS0_Pfi)
        /*0070*/ 	.short	0x0380
        /*0072*/ 	.short	0x001c


	//----- nvinfo : EIATTR_SW_WAR
	.align		4
.L_19:
        /*0074*/ 	.byte	0x04, 0x36
        /*0076*/ 	.short	(.L_21 - .L_20)
.L_20:
        /*0078*/ 	.word	0x00000008
.L_21:


//--------------------- .nv.callgraph             --------------------------
	.section	.nv.callgraph,"",@"SHT_CUDA_CALLGRAPH"
	.align	4
	.sectionentsize	8
	.align		4
        /*0000*/ 	.word	0x00000000
	.align		4
        /*0004*/ 	.word	0xffffffff
	.align		4
        /*0008*/ 	.word	0x00000000
	.align		4
        /*000c*/ 	.word	0xfffffffe
	.align		4
        /*0010*/ 	.word	0x00000000
	.align		4
        /*0014*/ 	.word	0xfffffffd
	.align		4
        /*0018*/ 	.word	0x00000000
	.align		4
        /*001c*/ 	.word	0xfffffffc


//--------------------- .text._Z8scalMultPKfS0_Pfi --------------------------
	.section	.text._Z8scalMultPKfS0_Pfi,"ax",@progbits
	.align	128
        .global         _Z8scalMultPKfS0_Pfi
        .type           _Z8scalMultPKfS0_Pfi,@function
        .size           _Z8scalMultPKfS0_Pfi,(.L_x_7 - _Z8scalMultPKfS0_Pfi)
        .other          _Z8scalMultPKfS0_Pfi,@"STO_CUDA_ENTRY STV_DEFAULT"
_Z8scalMultPKfS0_Pfi:
.text._Z8scalMultPKfS0_Pfi:
[----:B------:R-:W-:Y:S01]  /*0000*/  LDC R1, c[0x0][0x37c] ;  /* 0x0000df00ff017b82 */ /* 0x000fe20000000800 */
[----:B------:R-:W0:Y:S07]  /*0010*/  S2R R9, SR_TID.X ;  /* 0x0000000000097919 */ /* 0x000e2e0000002100 */
[----:B------:R-:W0:Y:S01]  /*0020*/  S2UR UR4, SR_CTAID.X ;  /* 0x00000000000479c3 */ /* 0x000e220000002500 */
[----:B------:R-:W1:Y:S07]  /*0030*/  LDCU.64 UR6, c[0x0][0x358] ;  /* 0x00006b00ff0677ac */ /* 0x000e6e0008000a00 */
[----:B------:R-:W0:Y:S08]  /*0040*/  LDC R2, c[0x0][0x360] ;  /* 0x0000d800ff027b82 */ /* 0x000e300000000800 */
[----:B------:R-:W2:Y:S08]  /*0050*/  LDC.64 R4, c[0x0][0x380] ;  /* 0x0000e000ff047b82 */ /* 0x000eb00000000a00 */
[----:B------:R-:W3:Y:S01]  /*0060*/  LDC.64 R6, c[0x0][0x388] ;  /* 0x0000e200ff067b82 */ /* 0x000ee20000000a00 */
[----:B0-----:R-:W-:-:S04]  /*0070*/  IMAD R3, R2, UR4, R9 ;  /* 0x0000000402037c24 */ /* 0x001fc8000f8e0209 */
[----:B--2---:R-:W-:-:S06]  /*0080*/  IMAD.WIDE.U32 R4, R3, 0x4, R4 ;  /* 0x0000000403047825 */ /* 0x004fcc00078e0004 */
[----:B-1----:R-:W2:Y:S01]  /*0090*/  LDG.E R4, desc[UR6][R4.64] ;  /* 0x0000000604047981 */ /* 0x002ea2000c1e1900 */
[----:B---3--:R-:W-:-:S06]  /*00a0*/  IMAD.WIDE.U32 R6, R3, 0x4, R6 ;  /* 0x0000000403067825 */ /* 0x008fcc00078e0006 */
[----:B------:R-:W2:Y:S01]  /*00b0*/  LDG.E R7, desc[UR6][R6.64] ;  /* 0x0000000606077981 */ /* 0x000ea2000c1e1900 */
[----:B------:R-:W0:Y:S01]  /*00c0*/  S2UR UR5, SR_CgaCtaId ;  /* 0x00000000000579c3 */ /* 0x000e220000008800 */
[----:B------:R-:W-:Y:S01]  /*00d0*/  UMOV UR4, 0x400 ;  /* 0x0000040000047882 */ /* 0x000fe20000000000 */
[----:B------:R-:W-:Y:S01]  /*00e0*/  ISETP.NE.AND P0, PT, R9, RZ, PT ;  /* 0x000000ff0900720c */ /* 0x000fe20003f05270 */
[----:B0-----:R-:W-:-:S06]  /*00f0*/  ULEA UR4, UR5, UR4, 0x18 ;  /* 0x0000000405047291 */ /* 0x001fcc000f8ec0ff */
[----:B------:R-:W-:Y:S01]  /*0100*/  LEA R3, R9, UR4, 0x2 ;  /* 0x0000000409037c11 */ /* 0x000fe2000f8e10ff */
[----:B--2---:R-:W-:-:S05]  /*0110*/  FMUL R0, R4, R7 ;  /* 0x0000000704007220 */ /* 0x004fca0000400000 */
[----:B------:R0:W-:Y:S01]  /*0120*/  STS [R3], R0 ;  /* 0x0000000003007388 */ /* 0x0001e20000000800 */
[----:B------:R-:W-:Y:S05]  /*0130*/  @P0 EXIT ;  /* 0x000000000000094d */ /* 0x000fea0003800000 */
[C---:B------:R-:W-:Y:S01]  /*0140*/  ISETP.GE.U32.AND P1, PT, R2.reuse, 0x10, PT ;  /* 0x000000100200780c */ /* 0x040fe20003f26070 */
[----:B------:R-:W-:Y:S01]  /*0150*/  HFMA2 R19, -RZ, RZ, 0, 0 ;  /* 0x00000000ff137431 */ /* 0x000fe200000001ff */
[----:B------:R-:W-:Y:S02]  /*0160*/  LOP3.LUT R20, R2, 0xf, RZ, 0xc0, !PT ;  /* 0x0000000f02147812 */ /* 0x000fe400078ec0ff */
[----:B0-----:R-:W-:Y:S02]  /*0170*/  MOV R0, RZ ;  /* 0x000000ff00007202 */ /* 0x001fe40000000f00 */
[----:B------:R-:W-:-:S07]  /*0180*/  ISETP.NE.AND P0, PT, R20, RZ, PT ;  /* 0x000000ff1400720c */ /* 0x000fce0003f05270 */
[----:B------:R-:W-:Y:S06]  /*0190*/  @!P1 BRA `(.L_x_0) ;  /* 0x0000000000749947 */ /* 0x000fec0003800000 */
[C---:B------:R-:W-:Y:S01]  /*01a0*/  LOP3.LUT R3, R2.reuse, 0xfffffff0, RZ, 0xc0, !PT ;  /* 0xfffffff002037812 */ /* 0x040fe200078ec0ff */
[----:B------:R-:W-:Y:S01]  /*01b0*/  UIADD3 UR5, UPT, UPT, UR4, 0x20, URZ ;  /* 0x0000002004057890 */ /* 0x000fe2000fffe0ff */
[----:B------:R-:W-:Y:S02]  /*01c0*/  LOP3.LUT R0, R2, 0x7f0, RZ, 0xc0, !PT ;  /* 0x000007f002007812 */ /* 0x000fe400078ec0ff */
[----:B------:R-:W-:Y:S02]  /*01d0*/  MOV R19, RZ ;  /* 0x000000ff00137202 */ /* 0x000fe40000000f00 */
[----:B------:R-:W-:-:S07]  /*01e0*/  IADD3 R3, PT, PT, -R3, RZ, RZ ;  /* 0x000000ff03037210 */ /* 0x000fce0007ffe1ff */
.L_x_1:
[----:B------:R-:W0:Y:S01]  /*01f0*/  LDS.128 R4, [UR5+-0x20] ;  /* 0xffffe005ff047984 */ /* 0x000e220008000c00 */
[----:B------:R-:W-:-:S03]  /*0200*/  IADD3 R3, PT, PT, R3, 0x10, RZ ;  /* 0x0000001003037810 */ /* 0x000fc60007ffe0ff */
[----:B------:R-:W1:Y:S01]  /*0210*/  LDS.128 R8, [UR5+-0x10] ;  /* 0xfffff005ff087984 */ /* 0x000e620008000c00 */
[----:B------:R-:W-:-:S03]  /*0220*/  ISETP.NE.AND P1, PT, R3, RZ, PT ;  /* 0x000000ff0300720c */ /* 0x000fc60003f25270 */
[----:B------:R-:W2:Y:S01]  /*0230*/  LDS.128 R12, [UR5] ;  /* 0x00000005ff0c7984 */ /* 0x000ea20008000c00 */
[----:B0-----:R-:W-:-:S03]  /*0240*/  FADD R4, R4, R19 ;  /* 0x0000001304047221 */ /* 0x001fc60000000000 */
[----:B------:R-:W0:Y:S01]  /*0250*/  LDS.128 R16, [UR5+0x10] ;  /* 0x00001005ff107984 */ /* 0x000e220008000c00 */
[----:B------:R-:W-:Y:S01]  /*0260*/  UIADD3 UR5, UPT, UPT, UR5, 0x40, URZ ;  /* 0x0000004005057890 */ /* 0x000fe2000fffe0ff */
[----:B------:R-:W-:-:S04]  /*0270*/  FADD R5, R4, R5 ;  /* 0x0000000504057221 */ /* 0x000fc80000000000 */
[----:B------:R-:W-:-:S04]  /*0280*/  FADD R6, R5, R6 ;  /* 0x0000000605067221 */ /* 0x000fc80000000000 */
[----:B------:R-:W-:-:S04]  /*0290*/  FADD R7, R6, R7 ;  /* 0x0000000706077221 */ /* 0x000fc80000000000 */
[----:B-1----:R-:W-:-:S04]  /*02a0*/  FADD R8, R7, R8 ;  /* 0x0000000807087221 */ /* 0x002fc80000000000 */
[----:B------:R-:W-:-:S04]  /*02b0*/  FADD R9, R8, R9 ;  /* 0x0000000908097221 */ /* 0x000fc80000000000 */
[----:B------:R-:W-:-:S04]  /*02c0*/  FADD R10, R9, R10 ;  /* 0x0000000a090a7221 */ /* 0x000fc80000000000 */
[----:B------:R-:W-:-:S04]  /*02d0*/  FADD R11, R10, R11 ;  /* 0x0000000b0a0b7221 */ /* 0x000fc80000000000 */
[----:B--2---:R-:W-:-:S04]  /*02e0*/  FADD R12, R11, R12 ;  /* 0x0000000c0b0c7221 */ /* 0x004fc80000000000 */
[----:B------:R-:W-:-:S04]  /*02f0*/  FADD R13, R12, R13 ;  /* 0x0000000d0c0d7221 */ /* 0x000fc80000000000 */
[----:B------:R-:W-:-:S04]  /*0300*/  FADD R14, R13, R14 ;  /* 0x0000000e0d0e7221 */ /* 0x000fc80000000000 */
[----:B------:R-:W-:-:S04]  /*0310*/  FADD R15, R14, R15 ;  /* 0x0000000f0e0f7221 */ /* 0x000fc80000000000 */
[----:B0-----:R-:W-:-:S04]  /*0320*/  FADD R16, R15, R16 ;  /* 0x000000100f107221 */ /* 0x001fc80000000000 */
[----:B------:R-:W-:-:S04]  /*0330*/  FADD R17, R16, R17 ;  /* 0x0000001110117221 */ /* 0x000fc80000000000 */
[----:B------:R-:W-:-:S04]  /*0340*/  FADD R18, R17, R18 ;  /* 0x0000001211127221 */ /* 0x000fc80000000000 */
[----:B------:R-:W-:Y:S01]  /*0350*/  FADD R19, R18, R19 ;  /* 0x0000001312137221 */ /* 0x000fe20000000000 */
[----:B------:R-:W-:Y:S06]  /*0360*/  @P1 BRA `(.L_x_1) ;  /* 0xfffffffc00a01947 */ /* 0x000fec000383ffff */
.L_x_0:
[----:B------:R-:W-:Y:S05]  /*0370*/  @!P0 BRA `(.L_x_2) ;  /* 0x0000000000948947 */ /* 0x000fea0003800000 */
[----:B------:R-:W-:Y:S02]  /*0380*/  ISETP.GE.U32.AND P0, PT, R20, 0x8, PT ;  /* 0x000000081400780c */ /* 0x000fe40003f06070 */
[----:B------:R-:W-:-:S04]  /*0390*/  LOP3.LUT R12, R2, 0x7, RZ, 0xc0, !PT ;  /* 0x00000007020c7812 */ /* 0x000fc800078ec0ff */
[----:B------:R-:W-:-:S07]  /*03a0*/  ISETP.NE.AND P1, PT, R12, RZ, PT ;  /* 0x000000ff0c00720c */ /* 0x000fce0003f25270 */
[----:B------:R-:W-:Y:S06]  /*03b0*/  @!P0 BRA `(.L_x_3) ;  /* 0x0000000000308947 */ /* 0x000fec0003800000 */
[C---:B------:R-:W-:Y:S02]  /*03c0*/  LEA R3, R0.reuse, UR4, 0x2 ;  /* 0x0000000400037c11 */ /* 0x040fe4000f8e10ff */
[----:B------:R-:W-:-:S03]  /*03d0*/  IADD3 R0, PT, PT, R0, 0x8, RZ ;  /* 0x0000000800007810 */ /* 0x000fc60007ffe0ff */
[----:B------:R-:W0:Y:S04]  /*03e0*/  LDS.128 R4, [R3] ;  /* 0x0000000003047984 */ /* 0x000e280000000c00 */
[----:B------:R-:W1:Y:S01]  /*03f0*/  LDS.128 R8, [R3+0x10] ;  /* 0x0000100003087984 */ /* 0x000e620000000c00 */
[----:B0-----:R-:W-:-:S04]  /*0400*/  FADD R4, R19, R4 ;  /* 0x0000000413047221 */ /* 0x001fc80000000000 */
[----:B------:R-:W-:-:S04]  /*0410*/  FADD R5, R4, R5 ;  /* 0x0000000504057221 */ /* 0x000fc80000000000 */
[----:B------:R-:W-:-:S04]  /*0420*/  FADD R6, R5, R6 ;  /* 0x0000000605067221 */ /* 0x000fc80000000000 */
[----:B------:R-:W-:-:S04]  /*0430*/  FADD R7, R6, R7 ;  /* 0x0000000706077221 */ /* 0x000fc80000000000 */
[----:B-1----:R-:W-:-:S04]  /*0440*/  FADD R8, R7, R8 ;  /* 0x0000000807087221 */ /* 0x002fc80000000000 */
[----:B------:R-:W-:-:S04]  /*0450*/  FADD R9, R8, R9 ;  /* 0x0000000908097221 */ /* 0x000fc80000000000 */
[----:B------:R-:W-:-:S04]  /*0460*/  FADD R10, R9, R10 ;  /* 0x0000000a090a7221 */ /* 0x000fc80000000000 */
[----:B------:R-:W-:-:S07]  /*0470*/  FADD R19, R10, R11 ;  /* 0x0000000b0a137221 */ /* 0x000fce0000000000 */
.L_x_3:
[----:B------:R-:W-:Y:S05]  /*0480*/  @!P1 BRA `(.L_x_2) ;  /* 0x0000000000509947 */ /* 0x000fea0003800000 */
[----:B------:R-:W-:Y:S02]  /*0490*/  ISETP.GE.U32.AND P0, PT, R12, 0x4, PT ;  /* 0x000000040c00780c */ /* 0x000fe40003f06070 */
[----:B------:R-:W-:-:S04]  /*04a0*/  LOP3.LUT R2, R2, 0x3, RZ, 0xc0, !PT ;  /* 0x0000000302027812 */ /* 0x000fc800078ec0ff */
[----:B------:R-:W-:-:S07]  /*04b0*/  ISETP.NE.AND P1, PT, R2, RZ, PT ;  /* 0x000000ff0200720c */ /* 0x000fce0003f25270 */
[----:B------:R-:W-:Y:S06]  /*04c0*/  @!P0 BRA `(.L_x_4) ;  /* 0x00000000001c8947 */ /* 0x000fec0003800000 */
[C---:B------:R-:W-:Y:S02]  /*04d0*/  LEA R4, R0.reuse, UR4, 0x2 ;  /* 0x0000000400047c11 */ /* 0x040fe4000f8e10ff */
[----:B------:R-:W-:-:S04]  /*04e0*/  IADD3 R0, PT, PT, R0, 0x4, RZ ;  /* 0x0000000400007810 */ /* 0x000fc80007ffe0ff */
[----:B------:R-:W0:Y:S02]  /*04f0*/  LDS.128 R4, [R4] ;  /* 0x0000000004047984 */ /* 0x000e240000000c00 */
[----:B0-----:R-:W-:-:S04]  /*0500*/  FADD R8, R19, R4 ;  /* 0x0000000413087221 */ /* 0x001fc80000000000 */
[----:B------:R-:W-:-:S04]  /*0510*/  FADD R5, R8, R5 ;  /* 0x0000000508057221 */ /* 0x000fc80000000000 */
[----:B------:R-:W-:-:S04]  /*0520*/  FADD R6, R5, R6 ;  /* 0x0000000605067221 */ /* 0x000fc80000000000 */
[----:B------:R-:W-:-:S07]  /*0530*/  FADD R19, R6, R7 ;  /* 0x0000000706137221 */ /* 0x000fce0000000000 */
.L_x_4:
[----:B------:R-:W-:Y:S05]  /*0540*/  @!P1 BRA `(.L_x_2) ;  /* 0x0000000000209947 */ /* 0x000fea0003800000 */
[----:B------:R-:W-:Y:S02]  /*0550*/  LEA R0, R0, UR4, 0x2 ;  /* 0x0000000400007c11 */ /* 0x000fe4000f8e10ff */
[----:B------:R-:W-:-:S07]  /*0560*/  IADD3 R2, PT, PT, -R2, RZ, RZ ;  /* 0x000000ff02027210 */ /* 0x000fce0007ffe1ff */
.L_x_5:
[----:B------:R0:W1:Y:S01]  /*0570*/  LDS R4, [R0] ;  /* 0x0000000000047984 */ /* 0x0000620000000800 */
[----:B------:R-:W-:-:S04]  /*0580*/  IADD3 R2, PT, PT, R2, 0x1, RZ ;  /* 0x0000000102027810 */ /* 0x000fc80007ffe0ff */
[----:B------:R-:W-:Y:S02]  /*0590*/  ISETP.NE.AND P0, PT, R2, RZ, PT ;  /* 0x000000ff0200720c */ /* 0x000fe40003f05270 */
[----:B0-----:R-:W-:Y:S01]  /*05a0*/  IADD3 R0, PT, PT, R0, 0x4, RZ ;  /* 0x0000000400007810 */ /* 0x001fe20007ffe0ff */
[----:B-1----:R-:W-:-:S10]  /*05b0*/  FADD R19, R4, R19 ;  /* 0x0000001304137221 */ /* 0x002fd40000000000 */
[----:B------:R-:W-:Y:S05]  /*05c0*/  @P0 BRA `(.L_x_5) ;  /* 0xfffffffc00e80947 */ /* 0x000fea000383ffff */
.L_x_2:
[----:B------:R-:W0:Y:S02]  /*05d0*/  LDC.64 R2, c[0x0][0x390] ;  /* 0x0000e400ff027b82 */ /* 0x000e240000000a00 */
[----:B0-----:R-:W-:Y:S01]  /*05e0*/  REDG.E.ADD.F32.FTZ.RN.STRONG.GPU desc[UR6][R2.64], R19 ;  /* 0x00000013020079a6 */ /* 0x001fe2000c12f306 */
[----:B------:R-:W-:Y:S05]  /*05f0*/  EXIT ;  /* 0x000000000000794d */ /* 0x000fea0003800000 */
.L_x_6:
[----:B------:R-:W-:-:S00]  /*0600*/  BRA `(.L_x_6) ;  /* 0xfffffffc00fc7947 */ /* 0x000fc0000383ffff */
[----:B------:R-:W-:-:S00]  /*0610*/  NOP ;  /* 0x0000000000007918 */ /* 0x000fc00000000000 */
        /* <DEDUP_REMOVED lines=14> */
.L_x_7:


//--------------------- .nv.shared._Z8scalMultPKfS0_Pfi --------------------------
	.section	.nv.shared._Z8scalMultPKfS0_Pfi,"aw",@nobits
	.sectionflags	@""
	.align	4
.nv.shared._Z8scalMultPKfS0_Pfi:
	.zero		1088


//--------------------- .nv.shared.reserved.0     --------------------------
	.section	.nv.shared.reserved.0,"aw",@nobits
	.weak		__nv_reservedSMEM_offset_0_alias
	.size		__nv_reservedSMEM_offset_0_alias, 0, 64
	.other		__nv_reservedSMEM_offset_0_alias,@"STO_CUDA_RESERVED_SHARED STV_DEFAULT"
__nv_reservedSMEM_offset_0_alias:
	.zero		0
	.zero		64


//--------------------- .nv.constant0._Z8scalMultPKfS0_Pfi --------------------------
	.section	.nv.constant0._Z8scalMultPKfS0_Pfi,"a",@progbits
	.sectionflags	@""
	.align	4
.nv.constant0._Z8scalMultPKfS0_Pfi:
	.zero		924


//--------------------- SYMBOLS --------------------------

	.type		.nv.reservedSmem.offset0,@object
	.size		.nv.reservedSmem.offset0,0x4
	.type		.nv.reservedSmem.cap,@object
	.size		.nv.reservedSmem.cap,0x4
